	.headerflags	@"EF_CUDA_TEXMODE_UNIFIED EF_CUDA_64BIT_ADDRESS EF_CUDA_ACCELERATORS EF_CUDA_SM90 EF_CUDA_VIRTUAL_SM(EF_CUDA_SM90)"
	.elftype	@"ET_EXEC"


//--------------------- .nv.info                  --------------------------
	.section	.nv.info,"",@"SHT_CUDA_INFO"
	.align	4


	//----- nvinfo : EIATTR_REGCOUNT
	.align		4
        /*0000*/ 	.byte	0x04, 0x2f
        /*0002*/ 	.short	(.L_3 - .L_2)
	.align		4
.L_2:
        /*0004*/ 	.word	index@(triton_poi_fused__native_batch_norm_legit_no_training_add_relu_23)
        /*0008*/ 	.word	0x00000022


	//----- nvinfo : EIATTR_MIN_STACK_SIZE
	.align		4
.L_3:
        /*000c*/ 	.byte	0x04, 0x12
        /*000e*/ 	.short	(.L_5 - .L_4)
	.align		4
.L_4:
        /*0010*/ 	.word	index@(triton_poi_fused__native_batch_norm_legit_no_training_add_relu_23)
        /*0014*/ 	.word	0x00000000


	//----- nvinfo : EIATTR_FRAME_SIZE
	.align		4
.L_5:
        /*0018*/ 	.byte	0x04, 0x11
        /*001a*/ 	.short	(.L_7 - .L_6)
	.align		4
.L_6:
        /*001c*/ 	.word	index@(triton_poi_fused__native_batch_norm_legit_no_training_add_relu_23)
        /*0020*/ 	.word	0x00000000


	//----- nvinfo : EIATTR_MIN_STACK_SIZE
	.align		4
.L_7:
        /*0024*/ 	.byte	0x04, 0x12
        /*0026*/ 	.short	(.L_9 - .L_8)
	.align		4
.L_8:
        /*0028*/ 	.word	index@(triton_poi_fused__native_batch_norm_legit_no_training_add_relu_23)
        /*002c*/ 	.word	0x00000000
.L_9:


//--------------------- .nv.info.triton_poi_fused__native_batch_norm_legit_no_training_add_relu_23 --------------------------
	.section	.nv.info.triton_poi_fused__native_batch_norm_legit_no_training_add_relu_23,"",@"SHT_CUDA_INFO"
	.sectionflags	@""
	.align	4


	//----- nvinfo : EIATTR_CUDA_API_VERSION
	.align		4
        /*0000*/ 	.byte	0x04, 0x37
        /*0002*/ 	.short	(.L_11 - .L_10)
.L_10:
        /*0004*/ 	.word	0x0000007c


	//----- nvinfo : EIATTR_KPARAM_INFO
	.align		4
.L_11:
        /*0008*/ 	.byte	0x04, 0x17
        /*000a*/ 	.short	(.L_13 - .L_12)
.L_12:
        /*000c*/ 	.word	0x00000000
        /*0010*/ 	.short	0x0008
        /*0012*/ 	.short	0x003c
        /*0014*/ 	.byte	0x00, 0xf0, 0x11, 0x00


	//----- nvinfo : EIATTR_KPARAM_INFO
	.align		4
.L_13:
        /*0018*/ 	.byte	0x04, 0x17
        /*001a*/ 	.short	(.L_15 - .L_14)
.L_14:
        /*001c*/ 	.word	0x00000000
        /*0020*/ 	.short	0x0007
        /*0022*/ 	.short	0x0038
        /*0024*/ 	.byte	0x00, 0xf0, 0x11, 0x00


	//----- nvinfo : EIATTR_KPARAM_INFO
	.align		4
.L_15:
        /*0028*/ 	.byte	0x04, 0x17
        /*002a*/ 	.short	(.L_17 - .L_16)
.L_16:
        /*002c*/ 	.word	0x00000000
        /*0030*/ 	.short	0x0006
        /*0032*/ 	.short	0x0030
        /*0034*/ 	.byte	0x00, 0xf4, 0x21, 0x00


	//----- nvinfo : EIATTR_KPARAM_INFO
	.align		4
.L_17:
        /*0038*/ 	.byte	0x04, 0x17
        /*003a*/ 	.short	(.L_19 - .L_18)
.L_18:
        /*003c*/ 	.word	0x00000000
        /*0040*/ 	.short	0x0005
        /*0042*/ 	.short	0x0028
        /*0044*/ 	.byte	0x00, 0xf4, 0x21, 0x00


	//----- nvinfo : EIATTR_KPARAM_INFO
	.align		4
.L_19:
        /*0048*/ 	.byte	0x04, 0x17
        /*004a*/ 	.short	(.L_21 - .L_20)
.L_20:
        /*004c*/ 	.word	0x00000000
        /*0050*/ 	.short	0x0004
        /*0052*/ 	.short	0x0020
        /*0054*/ 	.byte	0x00, 0xf4, 0x21, 0x00


	//----- nvinfo : EIATTR_KPARAM_INFO
	.align		4
.L_21:
        /*0058*/ 	.byte	0x04, 0x17
        /*005a*/ 	.short	(.L_23 - .L_22)
.L_22:
        /*005c*/ 	.word	0x00000000
        /*0060*/ 	.short	0x0003
        /*0062*/ 	.short	0x0018
        /*0064*/ 	.byte	0x00, 0xf4, 0x21, 0x00


	//----- nvinfo : EIATTR_KPARAM_INFO
	.align		4
.L_23:
        /*0068*/ 	.byte	0x04, 0x17
        /*006a*/ 	.short	(.L_25 - .L_24)
.L_24:
        /*006c*/ 	.word	0x00000000
        /*0070*/ 	.short	0x0002
        /*0072*/ 	.short	0x0010
        /*0074*/ 	.byte	0x00, 0xf4, 0x21, 0x00


	//----- nvinfo : EIATTR_KPARAM_INFO
	.align		4
.L_25:
        /*0078*/ 	.byte	0x04, 0x17
        /*007a*/ 	.short	(.L_27 - .L_26)
.L_26:
        /*007c*/ 	.word	0x00000000
        /*0080*/ 	.short	0x0001
        /*0082*/ 	.short	0x0008
        /*0084*/ 	.byte	0x00, 0xf4, 0x21, 0x00


	//----- nvinfo : EIATTR_KPARAM_INFO
	.align		4
.L_27:
        /*0088*/ 	.byte	0x04, 0x17
        /*008a*/ 	.short	(.L_29 - .L_28)
.L_28:
        /*008c*/ 	.word	0x00000000
        /*0090*/ 	.short	0x0000
        /*0092*/ 	.short	0x0000
        /*0094*/ 	.byte	0x00, 0xf4, 0x21, 0x00


	//----- nvinfo : EIATTR_SPARSE_MMA_MASK
	.align		4
.L_29:
        /*0098*/ 	.byte	0x03, 0x50
        /*009a*/ 	.short	0x0000


	//----- nvinfo : EIATTR_MAXREG_COUNT
	.align		4
        /*009c*/ 	.byte	0x03, 0x1b
        /*009e*/ 	.short	0x00ff


	//----- nvinfo : EIATTR_EXIT_INSTR_OFFSETS
	.align		4
        /*00a0*/ 	.byte	0x04, 0x1c
        /*00a2*/ 	.short	(.L_31 - .L_30)


	//   ....[0]....
.L_30:
        /*00a4*/ 	.word	0x000008f0


	//   ....[1]....
        /*00a8*/ 	.word	0x00000940


	//----- nvinfo : EIATTR_REQNTID
	.align		4
.L_31:
        /*00ac*/ 	.byte	0x04, 0x10
        /*00ae*/ 	.short	(.L_33 - .L_32)
.L_32:
        /*00b0*/ 	.word	0x00000080
        /*00b4*/ 	.word	0x00000001
        /*00b8*/ 	.word	0x00000001


	//----- nvinfo : EIATTR_CBANK_PARAM_SIZE
	.align		4
.L_33:
        /*00bc*/ 	.byte	0x03, 0x19
        /*00be*/ 	.short	0x0040


	//----- nvinfo : EIATTR_PARAM_CBANK
	.align		4
        /*00c0*/ 	.byte	0x04, 0x0a
        /*00c2*/ 	.short	(.L_35 - .L_34)
	.align		4
.L_34:
        /*00c4*/ 	.word	index@(.nv.constant0.triton_poi_fused__native_batch_norm_legit_no_training_add_relu_23)
        /*00c8*/ 	.short	0x0210
        /*00ca*/ 	.short	0x0040


	//----- nvinfo : EIATTR_SW_WAR
	.align		4
.L_35:
        /*00cc*/ 	.byte	0x04, 0x36
        /*00ce*/ 	.short	(.L_37 - .L_36)
.L_36:
        /*00d0*/ 	.word	0x00000008
.L_37:


//--------------------- .nv.callgraph             --------------------------
	.section	.nv.callgraph,"",@"SHT_CUDA_CALLGRAPH"
	.align	4
	.sectionentsize	8
	.align		4
        /*0000*/ 	.word	0x00000000
	.align		4
        /*0004*/ 	.word	0xffffffff
	.align		4
        /*0008*/ 	.word	0x00000000
	.align		4
        /*000c*/ 	.word	0xfffffffe
	.align		4
        /*0010*/ 	.word	0x00000000
	.align		4
        /*0014*/ 	.word	0xfffffffd
	.align		4
        /*0018*/ 	.word	0x00000000
	.align		4
        /*001c*/ 	.word	0xfffffffc


//--------------------- .nv.constant4             --------------------------
	.section	.nv.constant4,"a",@progbits
	.align	8
	.align		8
.nv.constant4:
        /*0000*/ 	.dword	_$_str
	.align		8
        /*0008*/ 	.dword	_$_str_$_2


//--------------------- .text.triton_poi_fused__native_batch_norm_legit_no_training_add_relu_23 --------------------------
	.section	.text.triton_poi_fused__native_batch_norm_legit_no_training_add_relu_23,"ax",@progbits
	.sectionflags	@"SHF_BARRIERS=1"
	.align	128
        .global         triton_poi_fused__native_batch_norm_legit_no_training_add_relu_23
        .type           triton_poi_fused__native_batch_norm_legit_no_training_add_relu_23,@function
        .size           triton_poi_fused__native_batch_norm_legit_no_training_add_relu_23,(.L_x_1 - triton_poi_fused__native_batch_norm_legit_no_training_add_relu_23)
        .other          triton_poi_fused__native_batch_norm_legit_no_training_add_relu_23,@"STO_CUDA_ENTRY STV_DEFAULT"
triton_poi_fused__native_batch_norm_legit_no_training_add_relu_23:
.text.triton_poi_fused__native_batch_norm_legit_no_training_add_relu_23:
[----:B------:R-:W0:Y:S01]  /*0000*/  LDC R1, c[0x0][0x28] ;  /* 0x00000a00ff017b82 */ /* 0x000e220000000800 */
[----:B------:R-:W1:Y:S07]  /*0010*/  S2R R2, SR_TID.X ;  /* 0x0000000000027919 */ /* 0x000e6e0000002100 */
[----:B------:R-:W2:Y:S01]  /*0020*/  LDC.64 R14, c[0x0][0x220] ;  /* 0x00008800ff0e7b82 */ /* 0x000ea20000000a00 */
[----:B------:R-:W-:Y:S02]  /*0030*/  CS2R R4, SRZ ;  /* 0x0000000000047805 */ /* 0x000fe4000001ff00 */
[----:B------:R-:W-:Y:S01]  /*0040*/  CS2R R6, SRZ ;  /* 0x0000000000067805 */ /* 0x000fe2000001ff00 */
[----:B------:R-:W3:Y:S01]  /*0050*/  S2R R3, SR_CTAID.X ;  /* 0x0000000000037919 */ /* 0x000ee20000002500 */
[----:B------:R-:W-:Y:S01]  /*0060*/  ULDC.64 UR6, c[0x0][0x208] ;  /* 0x0000820000067ab9 */ /* 0x000fe20000000a00 */
[----:B------:R-:W4:Y:S02]  /*0070*/  S2R R0, SR_CTAID.Y ;  /* 0x0000000000007919 */ /* 0x000f240000002600 */
[----:B------:R-:W5:Y:S08]  /*0080*/  LDC.64 R20, c[0x0][0x218] ;  /* 0x00008600ff147b82 */ /* 0x000f700000000a00 */
[----:B------:R-:W5:Y:S01]  /*0090*/  LDC.64 R22, c[0x0][0x210] ;  /* 0x00008400ff167b82 */ /* 0x000f620000000a00 */
[----:B-1----:R-:W-:-:S02]  /*00a0*/  IMAD.SHL.U32 R16, R2, 0x4, RZ ;  /* 0x0000000402107824 */ /* 0x002fc400078e00ff */
[----:B---3--:R-:W-:-:S03]  /*00b0*/  IMAD.SHL.U32 R3, R3, 0x200, RZ ;  /* 0x0000020003037824 */ /* 0x008fc600078e00ff */
[----:B------:R-:W-:-:S04]  /*00c0*/  LOP3.LUT R16, R16, 0x1fc, RZ, 0xc0, !PT ;  /* 0x000001fc10107812 */ /* 0x000fc800078ec0ff */
[----:B------:R-:W-:-:S04]  /*00d0*/  LOP3.LUT R19, R3, R16, RZ, 0xfc, !PT ;  /* 0x0000001003137212 */ /* 0x000fc800078efcff */
[C---:B------:R-:W-:Y:S01]  /*00e0*/  ISETP.GE.AND P2, PT, R19.reuse, 0x400, PT ;  /* 0x000004001300780c */ /* 0x040fe20003f46270 */
[----:B--2---:R-:W-:-:S12]  /*00f0*/  IMAD.WIDE R14, R19, 0x4, R14 ;  /* 0x00000004130e7825 */ /* 0x004fd800078e020e */
[----:B------:R1:W2:Y:S01]  /*0100*/  @!P2 LDG.E.EL.128 R4, desc[UR6][R14.64] ;  /* 0x000000060e04a981 */ /* 0x0002a2000c2e1d00 */
[C---:B----4-:R-:W-:Y:S01]  /*0110*/  ISETP.GE.AND P0, PT, R0.reuse, 0x40, PT ;  /* 0x000000400000780c */ /* 0x050fe20003f06270 */
[----:B------:R-:W-:Y:S01]  /*0120*/  IMAD R17, R0, 0x400, R19 ;  /* 0x0000040000117824 */ /* 0x000fe200078e0213 */
[----:B------:R-:W-:Y:S02]  /*0130*/  CS2R R8, SRZ ;  /* 0x0000000000087805 */ /* 0x000fe4000001ff00 */
[----:B------:R-:W-:Y:S02]  /*0140*/  CS2R R10, SRZ ;  /* 0x00000000000a7805 */ /* 0x000fe4000001ff00 */
[C---:B------:R-:W-:Y:S02]  /*0150*/  ISETP.LT.AND P1, PT, R19.reuse, 0x400, !P0 ;  /* 0x000004001300780c */ /* 0x040fe40004721270 */
[----:B------:R-:W-:Y:S01]  /*0160*/  CS2R R12, SRZ ;  /* 0x00000000000c7805 */ /* 0x000fe2000001ff00 */
[----:B-----5:R-:W-:Y:S01]  /*0170*/  IMAD.WIDE R20, R19, 0x4, R20 ;  /* 0x0000000413147825 */ /* 0x020fe200078e0214 */
[----:B-1----:R-:W-:-:S03]  /*0180*/  CS2R R14, SRZ ;  /* 0x00000000000e7805 */ /* 0x002fc6000001ff00 */
[----:B0-----:R-:W-:-:S03]  /*0190*/  IMAD.WIDE R22, R17, 0x4, R22 ;  /* 0x0000000411167825 */ /* 0x001fc600078e0216 */
[----:B------:R0:W3:Y:S04]  /*01a0*/  @!P2 LDG.E.EL.128 R12, desc[UR6][R20.64] ;  /* 0x00000006140ca981 */ /* 0x0000e8000c2e1d00 */
[----:B------:R1:W3:Y:S01]  /*01b0*/  @P1 LDG.E.EL.128 R8, desc[UR6][R22.64] ;  /* 0x0000000616081981 */ /* 0x0002e2000c2e1d00 */
[----:B0-----:R-:W0:Y:S08]  /*01c0*/  LDC.64 R20, c[0x0][0x228] ;  /* 0x00008a00ff147b82 */ /* 0x001e300000000a00 */
[----:B-1----:R-:W1:Y:S02]  /*01d0*/  LDC.64 R22, c[0x0][0x230] ;  /* 0x00008c00ff167b82 */ /* 0x002e640000000a00 */
[----:B-1----:R-:W-:-:S04]  /*01e0*/  IMAD.WIDE R22, R19, 0x4, R22 ;  /* 0x0000000413167825 */ /* 0x002fc800078e0216 */
[----:B--2---:R-:W-:Y:S01]  /*01f0*/  FADD R18, R4, 9.9999997473787516356e-06 ;  /* 0x3727c5ac04127421 */ /* 0x004fe20000000000 */
[----:B------:R-:W-:Y:S01]  /*0200*/  FADD R5, R5, 9.9999997473787516356e-06 ;  /* 0x3727c5ac05057421 */ /* 0x000fe20000000000 */
[----:B------:R-:W-:Y:S01]  /*0210*/  FADD R24, R6, 9.9999997473787516356e-06 ;  /* 0x3727c5ac06187421 */ /* 0x000fe20000000000 */
[----:B------:R-:W-:Y:S01]  /*0220*/  FADD R7, R7, 9.9999997473787516356e-06 ;  /* 0x3727c5ac07077421 */ /* 0x000fe20000000000 */
[----:B------:R-:W1:Y:S01]  /*0230*/  MUFU.SQRT R27, R18 ;  /* 0x00000012001b7308 */ /* 0x000e620000002000 */
[----:B------:R-:W-:-:S07]  /*0240*/  IMAD.MOV.U32 R4, RZ, RZ, 0x3e800000 ;  /* 0x3e800000ff047424 */ /* 0x000fce00078e00ff */
[----:B------:R-:W2:Y:S01]  /*0250*/  MUFU.SQRT R5, R5 ;  /* 0x0000000500057308 */ /* 0x000ea20000002000 */
[----:B-1----:R-:W-:-:S07]  /*0260*/  FSETP.GT.AND P5, PT, R27, 8.50705917302346158658e+37, PT ;  /* 0x7e8000001b00780b */ /* 0x002fce0003fa4000 */
[----:B------:R1:W4:Y:S01]  /*0270*/  MUFU.SQRT R29, R24 ;  /* 0x00000018001d7308 */ /* 0x0003220000002000 */
[----:B------:R-:W-:Y:S01]  /*0280*/  FSETP.GEU.AND P6, PT, R27, 1.175494350822287508e-38, PT ;  /* 0x008000001b00780b */ /* 0x000fe20003fce000 */
[----:B---3--:R-:W-:Y:S01]  /*0290*/  FADD R25, -R13, R9 ;  /* 0x000000090d197221 */ /* 0x008fe20000000100 */
[----:B------:R-:W-:Y:S01]  /*02a0*/  FSEL R6, R4, 1, P5 ;  /* 0x3f80000004067808 */ /* 0x000fe20002800000 */
[----:B------:R-:W-:Y:S01]  /*02b0*/  FADD R26, -R12, R8 ;  /* 0x000000080c1a7221 */ /* 0x000fe20000000100 */
[----:B------:R-:W-:Y:S01]  /*02c0*/  FADD R18, -R15, R11 ;  /* 0x0000000b0f127221 */ /* 0x000fe20000000100 */
[----:B------:R-:W3:Y:S01]  /*02d0*/  LDC.64 R12, c[0x0][0x238] ;  /* 0x00008e00ff0c7b82 */ /* 0x000ee20000000a00 */
[C---:B--2---:R-:W-:Y:S01]  /*02e0*/  FSETP.GT.AND P3, PT, R5.reuse, 8.50705917302346158658e+37, PT ;  /* 0x7e8000000500780b */ /* 0x044fe20003f64000 */
[----:B------:R-:W2:Y:S01]  /*02f0*/  MUFU.SQRT R7, R7 ;  /* 0x0000000700077308 */ /* 0x000ea20000002000 */
[----:B------:R-:W-:Y:S01]  /*0300*/  FSETP.GEU.AND P4, PT, R5, 1.175494350822287508e-38, PT ;  /* 0x008000000500780b */ /* 0x000fe20003f8e000 */
[----:B-1----:R-:W-:Y:S01]  /*0310*/  FADD R24, -R14, R10 ;  /* 0x0000000a0e187221 */ /* 0x002fe20000000100 */
[----:B------:R-:W-:Y:S01]  /*0320*/  FSEL R28, R4, 1, P3 ;  /* 0x3f800000041c7808 */ /* 0x000fe20001800000 */
[----:B------:R-:W-:Y:S01]  /*0330*/  @P5 FMUL R27, R27, 0.25 ;  /* 0x3e8000001b1b5820 */ /* 0x000fe20000400000 */
[----:B0-----:R-:W-:-:S04]  /*0340*/  IMAD.WIDE R14, R19, 0x4, R20 ;  /* 0x00000004130e7825 */ /* 0x001fc800078e0214 */
[----:B------:R-:W-:Y:S01]  /*0350*/  @!P6 FMUL R6, R6, 16777216 ;  /* 0x4b8000000606e820 */ /* 0x000fe20000400000 */
[----:B----4-:R-:W-:Y:S01]  /*0360*/  FSETP.GT.AND P5, PT, R29, 8.50705917302346158658e+37, PT ;  /* 0x7e8000001d00780b */ /* 0x010fe20003fa4000 */
[----:B------:R-:W-:Y:S01]  /*0370*/  @!P6 FMUL R27, R27, 16777216 ;  /* 0x4b8000001b1be820 */ /* 0x000fe20000400000 */
[----:B------:R-:W-:Y:S02]  /*0380*/  FSETP.GEU.AND P6, PT, R29, 1.175494350822287508e-38, PT ;  /* 0x008000001d00780b */ /* 0x000fe40003fce000 */
[----:B------:R-:W-:Y:S01]  /*0390*/  FSEL R10, R4, 1, P5 ;  /* 0x3f800000040a7808 */ /* 0x000fe20002800000 */
[----:B------:R-:W-:Y:S01]  /*03a0*/  @P3 FMUL R5, R5, 0.25 ;  /* 0x3e80000005053820 */ /* 0x000fe20000400000 */
[----:B------:R-:W-:Y:S01]  /*03b0*/  @!P4 FMUL R28, R28, 16777216 ;  /* 0x4b8000001c1cc820 */ /* 0x000fe20000400000 */
[----:B--2---:R-:W-:Y:S02]  /*03c0*/  FSETP.GT.AND P3, PT, R7, 8.50705917302346158658e+37, PT ;  /* 0x7e8000000700780b */ /* 0x004fe40003f64000 */
[----:B------:R-:W-:Y:S01]  /*03d0*/  @!P4 FMUL R5, R5, 16777216 ;  /* 0x4b8000000505c820 */ /* 0x000fe20000400000 */
[----:B------:R-:W-:Y:S01]  /*03e0*/  FSETP.GEU.AND P4, PT, R7, 1.175494350822287508e-38, PT ;  /* 0x008000000700780b */ /* 0x000fe20003f8e000 */
[----:B------:R-:W0:Y:S01]  /*03f0*/  MUFU.RCP R27, R27 ;  /* 0x0000001b001b7308 */ /* 0x000e220000001000 */
[----:B------:R-:W-:Y:S01]  /*0400*/  FSEL R9, R4, 1, P3 ;  /* 0x3f80000004097808 */ /* 0x000fe20001800000 */
[----:B------:R-:W-:-:S02]  /*0410*/  @P5 FMUL R29, R29, 0.25 ;  /* 0x3e8000001d1d5820 */ /* 0x000fc40000400000 */
[----:B------:R-:W-:Y:S02]  /*0420*/  @!P6 FMUL R10, R10, 16777216 ;  /* 0x4b8000000a0ae820 */ /* 0x000fe40000400000 */
[----:B------:R-:W-:Y:S02]  /*0430*/  @!P6 FMUL R29, R29, 16777216 ;  /* 0x4b8000001d1de820 */ /* 0x000fe40000400000 */
[----:B------:R-:W1:Y:S01]  /*0440*/  MUFU.RCP R5, R5 ;  /* 0x0000000500057308 */ /* 0x000e620000001000 */
[----:B------:R-:W-:-:S03]  /*0450*/  @P3 FMUL R7, R7, 0.25 ;  /* 0x3e80000007073820 */ /* 0x000fc60000400000 */
[----:B------:R-:W-:Y:S01]  /*0460*/  @!P4 FMUL R9, R9, 16777216 ;  /* 0x4b8000000909c820 */ /* 0x000fe20000400000 */
[----:B------:R-:W-:Y:S01]  /*0470*/  @!P4 FMUL R7, R7, 16777216 ;  /* 0x4b8000000707c820 */ /* 0x000fe20000400000 */
[----:B0-----:R-:W-:Y:S02]  /*0480*/  FMUL R27, R27, R6 ;  /* 0x000000061b1b7220 */ /* 0x001fe40000400000 */
[----:B------:R-:W0:Y:S01]  /*0490*/  MUFU.RCP R29, R29 ;  /* 0x0000001d001d7308 */ /* 0x000e220000001000 */
[----:B-1----:R-:W-:-:S07]  /*04a0*/  FMUL R28, R5, R28 ;  /* 0x0000001c051c7220 */ /* 0x002fce0000400000 */
[----:B------:R1:W2:Y:S01]  /*04b0*/  MUFU.RCP R8, R7 ;  /* 0x0000000700087308 */ /* 0x0002a20000001000 */
[----:B------:R-:W-:Y:S01]  /*04c0*/  CS2R R4, SRZ ;  /* 0x0000000000047805 */ /* 0x000fe2000001ff00 */
[----:B---3--:R-:W-:-:S04]  /*04d0*/  IMAD.WIDE R30, R17, 0x4, R12 ;  /* 0x00000004111e7825 */ /* 0x008fc800078e020c */
[----:B0-----:R-:W-:Y:S01]  /*04e0*/  FMUL R29, R29, R10 ;  /* 0x0000000a1d1d7220 */ /* 0x001fe20000400000 */
[----:B-1----:R-:W-:Y:S02]  /*04f0*/  CS2R R6, SRZ ;  /* 0x0000000000067805 */ /* 0x002fe4000001ff00 */
[----:B------:R-:W-:Y:S01]  /*0500*/  CS2R R10, SRZ ;  /* 0x00000000000a7805 */ /* 0x000fe2000001ff00 */
[----:B--2---:R-:W-:Y:S01]  /*0510*/  FMUL R21, R8, R9 ;  /* 0x0000000908157220 */ /* 0x004fe20000400000 */
[----:B------:R-:W-:Y:S02]  /*0520*/  CS2R R8, SRZ ;  /* 0x0000000000087805 */ /* 0x000fe4000001ff00 */
[----:B------:R0:W2:Y:S01]  /*0530*/  @!P2 LDG.E.EL.128 R4, desc[UR6][R14.64] ;  /* 0x000000060e04a981 */ /* 0x0000a2000c2e1d00 */
[----:B------:R-:W-:-:S03]  /*0540*/  CS2R R12, SRZ ;  /* 0x00000000000c7805 */ /* 0x000fc6000001ff00 */
[----:B------:R-:W2:Y:S01]  /*0550*/  @!P2 LDG.E.EL.128 R8, desc[UR6][R22.64] ;  /* 0x000000061608a981 */ /* 0x000ea2000c2e1d00 */
[----:B0-----:R-:W-:-:S06]  /*0560*/  CS2R R14, SRZ ;  /* 0x00000000000e7805 */ /* 0x001fcc000001ff00 */
[----:B------:R-:W3:Y:S01]  /*0570*/  @P1 LDG.E.EL.128 R12, desc[UR6][R30.64] ;  /* 0x000000061e0c1981 */ /* 0x000ee2000c2e1d00 */
[----:B------:R-:W0:Y:S01]  /*0580*/  S2UR UR5, SR_CgaCtaId ;  /* 0x00000000000579c3 */ /* 0x000e220000008800 */
[----:B------:R-:W-:Y:S01]  /*0590*/  FMUL R27, R27, R26 ;  /* 0x0000001a1b1b7220 */ /* 0x000fe20000400000 */
[----:B------:R-:W-:Y:S01]  /*05a0*/  FMUL R28, R28, R25 ;  /* 0x000000191c1c7220 */ /* 0x000fe20000400000 */
[----:B------:R-:W-:Y:S01]  /*05b0*/  FMUL R18, R21, R18 ;  /* 0x0000001215127220 */ /* 0x000fe20000400000 */
[----:B------:R-:W-:Y:S01]  /*05c0*/  FMUL R29, R29, R24 ;  /* 0x000000181d1d7220 */ /* 0x000fe20000400000 */
[----:B------:R-:W-:Y:S02]  /*05d0*/  UMOV UR4, 0x400 ;  /* 0x0000040000047882 */ /* 0x000fe40000000000 */
[----:B0-----:R-:W-:-:S06]  /*05e0*/  UPRMT UR4, UR5, 0x654, UR4 ;  /* 0x0000065405047896 */ /* 0x001fcc0008000004 */
[----:B------:R-:W-:Y:S01]  /*05f0*/  LEA R16, R16, UR4, 0x2 ;  /* 0x0000000410107c11 */ /* 0x000fe2000f8e10ff */
[----:B--2---:R-:W-:Y:S01]  /*0600*/  FFMA R27, R27, R4, R8 ;  /* 0x000000041b1b7223 */ /* 0x004fe20000000008 */
[----:B------:R-:W-:Y:S01]  /*0610*/  FFMA R18, R18, R7, R11 ;  /* 0x0000000712127223 */ /* 0x000fe2000000000b */
[----:B------:R-:W-:Y:S01]  /*0620*/  FFMA R28, R28, R5, R9 ;  /* 0x000000051c1c7223 */ /* 0x000fe20000000009 */
[----:B------:R-:W-:Y:S01]  /*0630*/  FFMA R29, R29, R6, R10 ;  /* 0x000000061d1d7223 */ /* 0x000fe2000000000a */
[----:B------:R-:W-:Y:S01]  /*0640*/  LOP3.LUT R10, R2, 0x7f, RZ, 0xc0, !PT ;  /* 0x0000007f020a7812 */ /* 0x000fe200078ec0ff */
[----:B------:R-:W0:Y:S01]  /*0650*/  LDC.64 R8, c[0x0][0x240] ;  /* 0x00009000ff087b82 */ /* 0x000e220000000a00 */
[----:B------:R-:W-:Y:S02]  /*0660*/  SHF.R.S32.HI R11, RZ, 0x1f, R0 ;  /* 0x0000001fff0b7819 */ /* 0x000fe40000011400 */
[----:B------:R-:W-:Y:S02]  /*0670*/  LEA R10, R10, UR4, 0x2 ;  /* 0x000000040a0a7c11 */ /* 0x000fe4000f8e10ff */
[----:B------:R-:W-:Y:S01]  /*0680*/  LOP3.LUT R2, R3, 0x7f, R2, 0xf8, !PT ;  /* 0x0000007f03027812 */ /* 0x000fe200078ef802 */
[----:B---3--:R-:W-:Y:S01]  /*0690*/  FADD R4, R27, R12 ;  /* 0x0000000c1b047221 */ /* 0x008fe20000000000 */
[----:B------:R-:W-:Y:S01]  /*06a0*/  FADD R5, R28, R13 ;  /* 0x0000000d1c057221 */ /* 0x000fe20000000000 */
[----:B------:R-:W-:Y:S01]  /*06b0*/  FADD R6, R29, R14 ;  /* 0x0000000e1d067221 */ /* 0x000fe20000000000 */
[----:B------:R-:W-:Y:S01]  /*06c0*/  FADD R7, R18, R15 ;  /* 0x0000000f12077221 */ /* 0x000fe20000000000 */
[----:B------:R-:W-:-:S02]  /*06d0*/  FSETP.GEU.AND P4, PT, R27, -R12, PT ;  /* 0x8000000c1b00720b */ /* 0x000fc40003f8e000 */
[----:B------:R-:W-:Y:S02]  /*06e0*/  FSETP.GEU.AND P3, PT, R28, -R13, PT ;  /* 0x8000000d1c00720b */ /* 0x000fe40003f6e000 */
[----:B------:R-:W-:Y:S02]  /*06f0*/  FSETP.GEU.AND P2, PT, R29, -R14, PT ;  /* 0x8000000e1d00720b */ /* 0x000fe40003f4e000 */
[----:B------:R-:W-:Y:S02]  /*0700*/  FSETP.GEU.AND P1, PT, R18, -R15, PT ;  /* 0x8000000f1200720b */ /* 0x000fe40003f2e000 */
[----:B------:R-:W-:Y:S02]  /*0710*/  FSEL R4, R4, RZ, P4 ;  /* 0x000000ff04047208 */ /* 0x000fe40002000000 */
[----:B------:R-:W-:Y:S02]  /*0720*/  FSEL R5, R5, RZ, P3 ;  /* 0x000000ff05057208 */ /* 0x000fe40001800000 */
[----:B------:R-:W-:-:S02]  /*0730*/  FSEL R6, R6, RZ, P2 ;  /* 0x000000ff06067208 */ /* 0x000fc40001000000 */
[----:B------:R-:W-:Y:S02]  /*0740*/  FSEL R7, R7, RZ, P1 ;  /* 0x000000ff07077208 */ /* 0x000fe40000800000 */
[----:B------:R-:W-:Y:S02]  /*0750*/  LEA.HI R12, R11, R0, RZ, 0x4 ;  /* 0x000000000b0c7211 */ /* 0x000fe400078f20ff */
[----:B------:R-:W-:Y:S01]  /*0760*/  LOP3.LUT R3, R2, 0x100, RZ, 0xfc, !PT ;  /* 0x0000010002037812 */ /* 0x000fe200078efcff */
[----:B------:R1:W-:Y:S01]  /*0770*/  STS.128 [R16], R4 ;  /* 0x0000000410007388 */ /* 0x0003e20000000c00 */
[C---:B------:R-:W-:Y:S02]  /*0780*/  SHF.L.U32 R11, R12.reuse, 0xa, RZ ;  /* 0x0000000a0c0b7819 */ /* 0x040fe400000006ff */
[----:B------:R-:W-:Y:S01]  /*0790*/  LOP3.LUT R12, R12, 0xfffffff0, RZ, 0xc0, !PT ;  /* 0xfffffff00c0c7812 */ /* 0x000fe200078ec0ff */
[----:B------:R-:W-:Y:S01]  /*07a0*/  BAR.SYNC.DEFER_BLOCKING 0x0 ;  /* 0x0000000000007b1d */ /* 0x000fe20000010000 */
[----:B------:R-:W-:-:S02]  /*07b0*/  LOP3.LUT R11, R11, 0xffffc000, RZ, 0xc0, !PT ;  /* 0xffffc0000b0b7812 */ /* 0x000fc400078ec0ff */
[C---:B------:R-:W-:Y:S02]  /*07c0*/  ISETP.LT.AND P3, PT, R2.reuse, 0x400, !P0 ;  /* 0x000004000200780c */ /* 0x040fe40004761270 */
[----:B------:R-:W-:Y:S02]  /*07d0*/  IADD3 R11, R11, R0, -R12 ;  /* 0x000000000b0b7210 */ /* 0x000fe40007ffe80c */
[C---:B------:R-:W-:Y:S02]  /*07e0*/  LOP3.LUT R0, R2.reuse, 0x180, RZ, 0xfc, !PT ;  /* 0x0000018002007812 */ /* 0x040fe400078efcff */
[C---:B------:R-:W-:Y:S02]  /*07f0*/  ISETP.LT.AND P1, PT, R3.reuse, 0x400, !P0 ;  /* 0x000004000300780c */ /* 0x040fe40004721270 */
[----:B------:R-:W-:Y:S01]  /*0800*/  LEA R13, R3, R11, 0x4 ;  /* 0x0000000b030d7211 */ /* 0x000fe200078e20ff */
[C---:B-1----:R-:W-:Y:S01]  /*0810*/  IMAD R5, R2.reuse, 0x10, R11 ;  /* 0x0000001002057824 */ /* 0x042fe200078e020b */
[----:B------:R-:W-:-:S03]  /*0820*/  LOP3.LUT R4, R2, 0x80, RZ, 0xfc, !PT ;  /* 0x0000008002047812 */ /* 0x000fc600078efcff */
[----:B0-----:R-:W-:Y:S01]  /*0830*/  IMAD.WIDE R2, R5, 0x4, R8 ;  /* 0x0000000405027825 */ /* 0x001fe200078e0208 */
[----:B------:R-:W-:Y:S02]  /*0840*/  ISETP.LT.AND P2, PT, R4, 0x400, !P0 ;  /* 0x000004000400780c */ /* 0x000fe40004741270 */
[----:B------:R-:W-:Y:S01]  /*0850*/  ISETP.LT.AND P0, PT, R0, 0x400, !P0 ;  /* 0x000004000000780c */ /* 0x000fe20004701270 */
[----:B------:R-:W-:Y:S01]  /*0860*/  IMAD R7, R4, 0x10, R11 ;  /* 0x0000001004077824 */ /* 0x000fe200078e020b */
[----:B------:R-:W0:Y:S03]  /*0870*/  LDS R15, [R10] ;  /* 0x000000000a0f7984 */ /* 0x000e260000000800 */
[--C-:B------:R-:W-:Y:S01]  /*0880*/  IMAD.WIDE R4, R7, 0x4, R8.reuse ;  /* 0x0000000407047825 */ /* 0x100fe200078e0208 */
[----:B------:R-:W1:Y:S03]  /*0890*/  LDS R17, [R10+0x200] ;  /* 0x000200000a117984 */ /* 0x000e660000000800 */
[----:B------:R-:W-:Y:S01]  /*08a0*/  IMAD.WIDE R6, R13, 0x4, R8 ;  /* 0x000000040d067825 */ /* 0x000fe200078e0208 */
[----:B------:R-:W2:Y:S04]  /*08b0*/  LDS R19, [R10+0x400] ;  /* 0x000400000a137984 */ /* 0x000ea80000000800 */
[----:B0-----:R0:W-:Y:S04]  /*08c0*/  @P3 STG.E desc[UR6][R2.64], R15 ;  /* 0x0000000f02003986 */ /* 0x0011e8000c101906 */
[----:B-1----:R0:W-:Y:S04]  /*08d0*/  @P2 STG.E desc[UR6][R4.64], R17 ;  /* 0x0000001104002986 */ /* 0x0021e8000c101906 */
[----:B--2---:R0:W-:Y:S02]  /*08e0*/  @P1 STG.E desc[UR6][R6.64], R19 ;  /* 0x0000001306001986 */ /* 0x0041e4000c101906 */
[----:B0-----:R-:W-:Y:S05]  /*08f0*/  @!P0 EXIT ;  /* 0x000000000000894d */ /* 0x001fea0003800000 */
[----:B0-----:R-:W0:Y:S01]  /*0900*/  LDS R3, [R10+0x600] ;  /* 0x000600000a037984 */ /* 0x001e220000000800 */
[----:B------:R-:W-:-:S04]  /*0910*/  IMAD R11, R0, 0x10, R11 ;  /* 0x00000010000b7824 */ /* 0x000fc800078e020b */
[----:B------:R-:W-:-:S05]  /*0920*/  IMAD.WIDE R8, R11, 0x4, R8 ;  /* 0x000000040b087825 */ /* 0x000fca00078e0208 */
[----:B0-----:R-:W-:Y:S01]  /*0930*/  STG.E desc[UR6][R8.64], R3 ;  /* 0x0000000308007986 */ /* 0x001fe2000c101906 */
[----:B------:R-:W-:Y:S05]  /*0940*/  EXIT ;  /* 0x000000000000794d */ /* 0x000fea0003800000 */
.L_x_0:
[----:B------:R-:W-:-:S00]  /*0950*/  BRA `(.L_x_0) ;  /* 0xfffffffc00fc7947 */ /* 0x000fc0000383ffff */
[----:B------:R-:W-:-:S00]  /*0960*/  NOP ;  /* 0x0000000000007918 */ /* 0x000fc00000000000 */
        /* <DEDUP_REMOVED lines=9> */
.L_x_1:


//--------------------- .nv.global.init           --------------------------
	.section	.nv.global.init,"aw",@progbits
.nv.global.init:
	.type		_$_str,@object
	.size		_$_str,(_$_str_$_2 - _$_str)
_$_str:
        /*0000*/ 	.byte	0x5f, 0x5f, 0x43, 0x55, 0x44, 0x41, 0x5f, 0x46, 0x54, 0x5a, 0x00
	.type		_$_str_$_2,@object
	.size		_$_str_$_2,(.L_1 - _$_str_$_2)
_$_str_$_2:
        /*000b*/ 	.byte	0x5f, 0x5f, 0x43, 0x55, 0x44, 0x41, 0x5f, 0x50, 0x52, 0x45, 0x43, 0x5f, 0x53, 0x51, 0x52, 0x54
        /*001b*/ 	.byte	0x00
.L_1:


//--------------------- .nv.shared.triton_poi_fused__native_batch_norm_legit_no_training_add_relu_23 --------------------------
	.section	.nv.shared.triton_poi_fused__native_batch_norm_legit_no_training_add_relu_23,"aw",@nobits
	.sectionflags	@""
	.align	16
	.zero		1024


//--------------------- .nv.constant0.triton_poi_fused__native_batch_norm_legit_no_training_add_relu_23 --------------------------
	.section	.nv.constant0.triton_poi_fused__native_batch_norm_legit_no_training_add_relu_23,"a",@progbits
	.sectionflags	@""
	.align	4
.nv.constant0.triton_poi_fused__native_batch_norm_legit_no_training_add_relu_23:
	.zero		592
